//
// Generated by NVIDIA NVVM Compiler
//
// Compiler Build ID: CL-36424714
// Cuda compilation tools, release 13.0, V13.0.88
// Based on NVVM 20.0.0
//

.version 9.0
.target sm_100
.address_size 64

	// .globl	_Z14validation_genjPj

.visible .entry _Z14validation_genjPj(
	.param .u32 _Z14validation_genjPj_param_0,
	.param .u64 .ptr .align 1 _Z14validation_genjPj_param_1
)
{
	.reg .pred 	%p<7>;
	.reg .b32 	%r<29>;
	.reg .b64 	%rd<17>;

	ld.param.u32 	%r11, [_Z14validation_genjPj_param_0];
	ld.param.u64 	%rd6, [_Z14validation_genjPj_param_1];
	cvta.to.global.u64 	%rd1, %rd6;
	mov.u32 	%r28, %tid.x;
	mov.u32 	%r2, %ntid.x;
	setp.ge.u32 	%p1, %r28, %r11;
	@%p1 bra 	$L__BB0_6;
	add.s32 	%r12, %r28, %r2;
	max.u32 	%r13, %r11, %r12;
	setp.lt.u32 	%p2, %r12, %r11;
	selp.u32 	%r14, 1, 0, %p2;
	add.s32 	%r15, %r12, %r14;
	sub.s32 	%r16, %r13, %r15;
	div.u32 	%r17, %r16, %r2;
	add.s32 	%r3, %r17, %r14;
	and.b32  	%r18, %r3, 3;
	setp.eq.s32 	%p3, %r18, 3;
	@%p3 bra 	$L__BB0_4;
	add.s32 	%r19, %r3, 1;
	and.b32  	%r20, %r19, 3;
	mul.wide.u32 	%rd7, %r28, 4;
	add.s64 	%rd16, %rd1, %rd7;
	mul.wide.u32 	%rd3, %r2, 4;
	neg.s32 	%r26, %r20;
	mad.lo.s32 	%r28, %r2, %r20, %r28;
$L__BB0_3:
	.pragma "nounroll";
	mov.b32 	%r21, 0;
	st.global.u32 	[%rd16], %r21;
	add.s64 	%rd16, %rd16, %rd3;
	add.s32 	%r26, %r26, 1;
	setp.ne.s32 	%p4, %r26, 0;
	@%p4 bra 	$L__BB0_3;
$L__BB0_4:
	setp.lt.u32 	%p5, %r3, 3;
	@%p5 bra 	$L__BB0_6;
$L__BB0_5:
	mul.wide.u32 	%rd8, %r28, 4;
	add.s64 	%rd9, %rd1, %rd8;
	mov.b32 	%r22, 0;
	st.global.u32 	[%rd9], %r22;
	add.s32 	%r23, %r28, %r2;
	mul.wide.u32 	%rd10, %r23, 4;
	add.s64 	%rd11, %rd1, %rd10;
	st.global.u32 	[%rd11], %r22;
	add.s32 	%r24, %r23, %r2;
	mul.wide.u32 	%rd12, %r24, 4;
	add.s64 	%rd13, %rd1, %rd12;
	st.global.u32 	[%rd13], %r22;
	add.s32 	%r25, %r24, %r2;
	mul.wide.u32 	%rd14, %r25, 4;
	add.s64 	%rd15, %rd1, %rd14;
	st.global.u32 	[%rd15], %r22;
	add.s32 	%r28, %r25, %r2;
	setp.lt.u32 	%p6, %r28, %r11;
	@%p6 bra 	$L__BB0_5;
$L__BB0_6:
	ret;

}


// ===== COMPILED SASS (sm_100) =====

	.target	sm_100

	.elftype	@"ET_EXEC"


//--------------------- .note.nv.tkinfo           --------------------------
	.section	.note.nv.tkinfo,"",@"SHT_NOTE"
	.sectionflags	@"SHF_NOTE_NV_TKINFO"
	.tkinfo
        /*0018*/ 	.word	0x00000002
        /*0030*/ 	.string	""
        /*0030*/ 	.string	"ptxas"
        /*0030*/ 	.string	"Cuda compilation tools, release 13.0, V13.0.88"
        /*0030*/ 	.string	"Build cuda_13.0.r13.0/compiler.36424714_0"
        /*0030*/ 	.string	"-arch sm_100 -m 64 "



//--------------------- .note.nv.cuinfo           --------------------------
	.section	.note.nv.cuinfo,"",@"SHT_NOTE"
	.sectionflags	@"SHF_NOTE_NV_CUINFO"
        /*0018*/ 	.short	0x0002
        /*001a*/ 	.short	0x0064
        /*001c*/ 	.short	0x0082
	.zero		2


//--------------------- .nv.info                  --------------------------
	.section	.nv.info,"",@"SHT_CUDA_INFO"
	.align	4


	//----- nvinfo : EIATTR_REGCOUNT
	.align		4
        /*0000*/ 	.byte	0x04, 0x2f
        /*0002*/ 	.short	(.L_1 - .L_0)
	.align		4
.L_0:
        /*0004*/ 	.word	index@(_Z14validation_genjPj)
        /*0008*/ 	.word	0x00000012


	//----- nvinfo : EIATTR_FRAME_SIZE
	.align		4
.L_1:
        /*000c*/ 	.byte	0x04, 0x11
        /*000e*/ 	.short	(.L_3 - .L_2)
	.align		4
.L_2:
        /*0010*/ 	.word	index@(_Z14validation_genjPj)
        /*0014*/ 	.word	0x00000000


	//----- nvinfo : EIATTR_MIN_STACK_SIZE
	.align		4
.L_3:
        /*0018*/ 	.byte	0x04, 0x12
        /*001a*/ 	.short	(.L_5 - .L_4)
	.align		4
.L_4:
        /*001c*/ 	.word	index@(_Z14validation_genjPj)
        /*0020*/ 	.word	0x00000000
.L_5:


//--------------------- .nv.compat                --------------------------
	.section	.nv.compat,"",@"SHT_CUDA_COMPAT_INFO"
	.align	4
        /*0000*/ 	.byte	0x02, 0x09, 0x00, 0x00, 0x02, 0x02, 0x01, 0x00, 0x02, 0x05, 0x05, 0x00, 0x03, 0x07, 0x01, 0x01
        /*0010*/ 	.byte	0x02, 0x03, 0x00, 0x00, 0x02, 0x06, 0x01, 0x00, 0x04, 0x0b, 0x08, 0x00, 0x09, 0x00, 0x00, 0x00
        /*0020*/ 	.byte	0x00, 0x00, 0x00, 0x00


//--------------------- .nv.info._Z14validation_genjPj --------------------------
	.section	.nv.info._Z14validation_genjPj,"",@"SHT_CUDA_INFO"
	.sectionflags	@""
	.align	4


	//----- nvinfo : EIATTR_CUDA_API_VERSION
	.align		4
        /*0000*/ 	.byte	0x04, 0x37
        /*0002*/ 	.short	(.L_7 - .L_6)
.L_6:
        /*0004*/ 	.word	0x00000082


	//----- nvinfo : EIATTR_KPARAM_INFO
	.align		4
.L_7:
        /*0008*/ 	.byte	0x04, 0x17
        /*000a*/ 	.short	(.L_9 - .L_8)
.L_8:
        /*000c*/ 	.word	0x00000000
        /*0010*/ 	.short	0x0001
        /*0012*/ 	.short	0x0008
        /*0014*/ 	.byte	0x00, 0xf5, 0x21, 0x00


	//----- nvinfo : EIATTR_KPARAM_INFO
	.align		4
.L_9:
        /*0018*/ 	.byte	0x04, 0x17
        /*001a*/ 	.short	(.L_11 - .L_10)
.L_10:
        /*001c*/ 	.word	0x00000000
        /*0020*/ 	.short	0x0000
        /*0022*/ 	.short	0x0000
        /*0024*/ 	.byte	0x00, 0xf0, 0x11, 0x00


	//----- nvinfo : EIATTR_SPARSE_MMA_MASK
	.align		4
.L_11:
        /*0028*/ 	.byte	0x03, 0x50
        /*002a*/ 	.short	0x0000


	//----- nvinfo : EIATTR_MAXREG_COUNT
	.align		4
        /*002c*/ 	.byte	0x03, 0x1b
        /*002e*/ 	.short	0x00ff


	//----- nvinfo : EIATTR_MERCURY_ISA_VERSION
	.align		4
        /*0030*/ 	.byte	0x03, 0x5f
        /*0032*/ 	.short	0x0101


	//----- nvinfo : EIATTR_VRC_CTA_INIT_COUNT
	.align		4
        /*0034*/ 	.byte	0x02, 0x4a
	.zero		1
	.zero		1


	//----- nvinfo : EIATTR_EXIT_INSTR_OFFSETS
	.align		4
        /*0038*/ 	.byte	0x04, 0x1c
        /*003a*/ 	.short	(.L_13 - .L_12)


	//   ....[0]....
.L_12:
        /*003c*/ 	.word	0x00000050


	//   ....[1]....
        /*0040*/ 	.word	0x00000310


	//   ....[2]....
        /*0044*/ 	.word	0x00000400


	//----- nvinfo : EIATTR_CRS_STACK_SIZE
	.align		4
.L_13:
        /*0048*/ 	.byte	0x04, 0x1e
        /*004a*/ 	.short	(.L_15 - .L_14)
.L_14:
        /*004c*/ 	.word	0x00000000


	//----- nvinfo : EIATTR_CBANK_PARAM_SIZE
	.align		4
.L_15:
        /*0050*/ 	.byte	0x03, 0x19
        /*0052*/ 	.short	0x0010


	//----- nvinfo : EIATTR_PARAM_CBANK
	.align		4
        /*0054*/ 	.byte	0x04, 0x0a
        /*0056*/ 	.short	(.L_17 - .L_16)
	.align		4
.L_16:
        /*0058*/ 	.word	index@(.nv.constant0._Z14validation_genjPj)
        /*005c*/ 	.short	0x0380
        /*005e*/ 	.short	0x0010


	//----- nvinfo : EIATTR_SW_WAR
	.align		4
.L_17:
        /*0060*/ 	.byte	0x04, 0x36
        /*0062*/ 	.short	(.L_19 - .L_18)
.L_18:
        /*0064*/ 	.word	0x00000008
.L_19:


//--------------------- .nv.callgraph             --------------------------
	.section	.nv.callgraph,"",@"SHT_CUDA_CALLGRAPH"
	.align	4
	.sectionentsize	8
	.align		4
        /*0000*/ 	.word	0x00000000
	.align		4
        /*0004*/ 	.word	0xffffffff
	.align		4
        /*0008*/ 	.word	0x00000000
	.align		4
        /*000c*/ 	.word	0xfffffffe
	.align		4
        /*0010*/ 	.word	0x00000000
	.align		4
        /*0014*/ 	.word	0xfffffffd
	.align		4
        /*0018*/ 	.word	0x00000000
	.align		4
        /*001c*/ 	.word	0xfffffffc


//--------------------- .text._Z14validation_genjPj --------------------------
	.section	.text._Z14validation_genjPj,"ax",@progbits
	.align	128
        .global         _Z14validation_genjPj
        .type           _Z14validation_genjPj,@function
        .size           _Z14validation_genjPj,(.L_x_5 - _Z14validation_genjPj)
        .other          _Z14validation_genjPj,@"STO_CUDA_ENTRY STV_DEFAULT"
_Z14validation_genjPj:
.text._Z14validation_genjPj:
[----:B------:R-:W-:Y:S01]  /*0000*/  LDC R1, c[0x0][0x37c] ;  /* 0x0000df00ff017b82 */ /* 0x000fe20000000800 */
[----:B------:R-:W0:Y:S01]  /*0010*/  S2R R13, SR_TID.X ;  /* 0x00000000000d7919 */ /* 0x000e220000002100 */
[----:B------:R-:W0:Y:S06]  /*0020*/  LDCU UR6, c[0x0][0x380] ;  /* 0x00007000ff0677ac */ /* 0x000e2c0008000800 */
[----:B------:R-:W1:Y:S01]  /*0030*/  LDC R0, c[0x0][0x360] ;  /* 0x0000d800ff007b82 */ /* 0x000e620000000800 */
[----:B0-----:R-:W-:-:S13]  /*0040*/  ISETP.GE.U32.AND P0, PT, R13, UR6, PT ;  /* 0x000000060d007c0c */ /* 0x001fda000bf06070 */
[----:B------:R-:W-:Y:S05]  /*0050*/  @P0 EXIT ;  /* 0x000000000000094d */ /* 0x000fea0003800000 */
[----:B-1----:R-:W0:Y:S01]  /*0060*/  I2F.U32.RP R7, R0 ;  /* 0x0000000000077306 */ /* 0x002e220000209000 */
[----:B------:R-:W-:Y:S01]  /*0070*/  IADD3 R4, PT, PT, R13, R0, RZ ;  /* 0x000000000d047210 */ /* 0x000fe20007ffe0ff */
[----:B------:R-:W1:Y:S01]  /*0080*/  LDCU.64 UR4, c[0x0][0x358] ;  /* 0x00006b00ff0477ac */ /* 0x000e620008000a00 */
[----:B------:R-:W-:Y:S01]  /*0090*/  ISETP.NE.U32.AND P2, PT, R0, RZ, PT ;  /* 0x000000ff0000720c */ /* 0x000fe20003f45070 */
[----:B------:R-:W-:Y:S01]  /*00a0*/  BSSY.RECONVERGENT B0, `(.L_x_0) ;  /* 0x0000026000007945 */ /* 0x000fe20003800200 */
[C---:B------:R-:W-:Y:S02]  /*00b0*/  ISETP.GE.U32.AND P0, PT, R4.reuse, UR6, PT ;  /* 0x0000000604007c0c */ /* 0x040fe4000bf06070 */
[----:B------:R-:W-:Y:S02]  /*00c0*/  VIMNMX.U32 R5, PT, PT, R4, UR6, !PT ;  /* 0x0000000604057c48 */ /* 0x000fe4000ffe0000 */
[----:B------:R-:W-:-:S04]  /*00d0*/  SEL R6, RZ, 0x1, P0 ;  /* 0x00000001ff067807 */ /* 0x000fc80000000000 */
[----:B------:R-:W-:Y:S01]  /*00e0*/  IADD3 R5, PT, PT, R5, -R4, -R6 ;  /* 0x8000000405057210 */ /* 0x000fe20007ffe806 */
[----:B0-----:R-:W0:Y:S02]  /*00f0*/  MUFU.RCP R7, R7 ;  /* 0x0000000700077308 */ /* 0x001e240000001000 */
[----:B0-----:R-:W-:-:S06]  /*0100*/  VIADD R2, R7, 0xffffffe ;  /* 0x0ffffffe07027836 */ /* 0x001fcc0000000000 */
[----:B------:R0:W2:Y:S02]  /*0110*/  F2I.FTZ.U32.TRUNC.NTZ R3, R2 ;  /* 0x0000000200037305 */ /* 0x0000a4000021f000 */
[----:B0-----:R-:W-:Y:S02]  /*0120*/  IMAD.MOV.U32 R2, RZ, RZ, RZ ;  /* 0x000000ffff027224 */ /* 0x001fe400078e00ff */
[----:B--2---:R-:W-:-:S04]  /*0130*/  IMAD.MOV R9, RZ, RZ, -R3 ;  /* 0x000000ffff097224 */ /* 0x004fc800078e0a03 */
[----:B------:R-:W-:-:S04]  /*0140*/  IMAD R9, R9, R0, RZ ;  /* 0x0000000009097224 */ /* 0x000fc800078e02ff */
[----:B------:R-:W-:-:S06]  /*0150*/  IMAD.HI.U32 R8, R3, R9, R2 ;  /* 0x0000000903087227 */ /* 0x000fcc00078e0002 */
[----:B------:R-:W-:-:S04]  /*0160*/  IMAD.HI.U32 R7, R8, R5, RZ ;  /* 0x0000000508077227 */ /* 0x000fc800078e00ff */
[----:B------:R-:W-:-:S04]  /*0170*/  IMAD.MOV R2, RZ, RZ, -R7 ;  /* 0x000000ffff027224 */ /* 0x000fc800078e0a07 */
[----:B------:R-:W-:Y:S02]  /*0180*/  IMAD R5, R0, R2, R5 ;  /* 0x0000000200057224 */ /* 0x000fe400078e0205 */
[----:B------:R-:W0:Y:S03]  /*0190*/  LDC.64 R2, c[0x0][0x388] ;  /* 0x0000e200ff027b82 */ /* 0x000e260000000a00 */
[----:B------:R-:W-:-:S13]  /*01a0*/  ISETP.GE.U32.AND P0, PT, R5, R0, PT ;  /* 0x000000000500720c */ /* 0x000fda0003f06070 */
[----:B------:R-:W-:Y:S01]  /*01b0*/  @P0 IADD3 R5, PT, PT, R5, -R0, RZ ;  /* 0x8000000005050210 */ /* 0x000fe20007ffe0ff */
[----:B------:R-:W-:-:S03]  /*01c0*/  @P0 VIADD R7, R7, 0x1 ;  /* 0x0000000107070836 */ /* 0x000fc60000000000 */
[----:B------:R-:W-:-:S13]  /*01d0*/  ISETP.GE.U32.AND P1, PT, R5, R0, PT ;  /* 0x000000000500720c */ /* 0x000fda0003f26070 */
[----:B------:R-:W-:Y:S02]  /*01e0*/  @P1 IADD3 R7, PT, PT, R7, 0x1, RZ ;  /* 0x0000000107071810 */ /* 0x000fe40007ffe0ff */
[----:B------:R-:W-:-:S05]  /*01f0*/  @!P2 LOP3.LUT R7, RZ, R0, RZ, 0x33, !PT ;  /* 0x00000000ff07a212 */ /* 0x000fca00078e33ff */
[----:B------:R-:W-:-:S05]  /*0200*/  IMAD.IADD R6, R6, 0x1, R7 ;  /* 0x0000000106067824 */ /* 0x000fca00078e0207 */
[C---:B------:R-:W-:Y:S02]  /*0210*/  LOP3.LUT R4, R6.reuse, 0x3, RZ, 0xc0, !PT ;  /* 0x0000000306047812 */ /* 0x040fe400078ec0ff */
[----:B------:R-:W-:Y:S02]  /*0220*/  ISETP.GE.U32.AND P1, PT, R6, 0x3, PT ;  /* 0x000000030600780c */ /* 0x000fe40003f26070 */
[----:B------:R-:W-:-:S13]  /*0230*/  ISETP.NE.AND P0, PT, R4, 0x3, PT ;  /* 0x000000030400780c */ /* 0x000fda0003f05270 */
[----:B01----:R-:W-:Y:S05]  /*0240*/  @!P0 BRA `(.L_x_1) ;  /* 0x00000000002c8947 */ /* 0x003fea0003800000 */
[----:B------:R-:W0:Y:S01]  /*0250*/  LDC.64 R4, c[0x0][0x388] ;  /* 0x0000e200ff047b82 */ /* 0x000e220000000a00 */
[----:B------:R-:W-:-:S04]  /*0260*/  IADD3 R6, PT, PT, R6, 0x1, RZ ;  /* 0x0000000106067810 */ /* 0x000fc80007ffe0ff */
[----:B------:R-:W-:Y:S01]  /*0270*/  LOP3.LUT R6, R6, 0x3, RZ, 0xc0, !PT ;  /* 0x0000000306067812 */ /* 0x000fe200078ec0ff */
[----:B0-----:R-:W-:-:S04]  /*0280*/  IMAD.WIDE.U32 R4, R13, 0x4, R4 ;  /* 0x000000040d047825 */ /* 0x001fc800078e0004 */
[----:B------:R-:W-:Y:S02]  /*0290*/  IMAD R13, R6, R0, R13 ;  /* 0x00000000060d7224 */ /* 0x000fe400078e020d */
[----:B------:R-:W-:-:S07]  /*02a0*/  IMAD.MOV R6, RZ, RZ, -R6 ;  /* 0x000000ffff067224 */ /* 0x000fce00078e0a06 */
.L_x_2:
[----:B------:R-:W-:Y:S01]  /*02b0*/  IADD3 R6, PT, PT, R6, 0x1, RZ ;  /* 0x0000000106067810 */ /* 0x000fe20007ffe0ff */
[----:B------:R0:W-:Y:S03]  /*02c0*/  STG.E desc[UR4][R4.64], RZ ;  /* 0x000000ff04007986 */ /* 0x0001e6000c101904 */
[----:B------:R-:W-:Y:S01]  /*02d0*/  ISETP.NE.AND P0, PT, R6, RZ, PT ;  /* 0x000000ff0600720c */ /* 0x000fe20003f05270 */
[----:B0-----:R-:W-:-:S12]  /*02e0*/  IMAD.WIDE.U32 R4, R0, 0x4, R4 ;  /* 0x0000000400047825 */ /* 0x001fd800078e0004 */
[----:B------:R-:W-:Y:S05]  /*02f0*/  @P0 BRA `(.L_x_2) ;  /* 0xfffffffc00ec0947 */ /* 0x000fea000383ffff */
.L_x_1:
[----:B------:R-:W-:Y:S05]  /*0300*/  BSYNC.RECONVERGENT B0 ;  /* 0x0000000000007941 */ /* 0x000fea0003800200 */
.L_x_0:
[----:B------:R-:W-:Y:S05]  /*0310*/  @!P1 EXIT ;  /* 0x000000000000994d */ /* 0x000fea0003800000 */
.L_x_3:
[----:B------:R-:W-:Y:S02]  /*0320*/  IMAD.IADD R7, R0, 0x1, R13 ;  /* 0x0000000100077824 */ /* 0x000fe400078e020d */
[----:B------:R-:W-:-:S03]  /*0330*/  IMAD.WIDE.U32 R4, R13, 0x4, R2 ;  /* 0x000000040d047825 */ /* 0x000fc600078e0002 */
[C---:B------:R-:W-:Y:S01]  /*0340*/  IADD3 R9, PT, PT, R7.reuse, R0, RZ ;  /* 0x0000000007097210 */ /* 0x040fe20007ffe0ff */
[----:B------:R-:W-:Y:S01]  /*0350*/  IMAD.WIDE.U32 R6, R7, 0x4, R2 ;  /* 0x0000000407067825 */ /* 0x000fe200078e0002 */
[----:B------:R0:W-:Y:S03]  /*0360*/  STG.E desc[UR4][R4.64], RZ ;  /* 0x000000ff04007986 */ /* 0x0001e6000c101904 */
[C---:B------:R-:W-:Y:S01]  /*0370*/  IMAD.IADD R15, R9.reuse, 0x1, R0 ;  /* 0x00000001090f7824 */ /* 0x040fe200078e0200 */
[----:B------:R0:W-:Y:S01]  /*0380*/  STG.E desc[UR4][R6.64], RZ ;  /* 0x000000ff06007986 */ /* 0x0001e2000c101904 */
[----:B------:R-:W-:-:S03]  /*0390*/  IMAD.WIDE.U32 R8, R9, 0x4, R2 ;  /* 0x0000000409087825 */ /* 0x000fc600078e0002 */
[C---:B------:R-:W-:Y:S01]  /*03a0*/  IADD3 R13, PT, PT, R15.reuse, R0, RZ ;  /* 0x000000000f0d7210 */ /* 0x040fe20007ffe0ff */
[----:B------:R-:W-:Y:S01]  /*03b0*/  IMAD.WIDE.U32 R10, R15, 0x4, R2 ;  /* 0x000000040f0a7825 */ /* 0x000fe200078e0002 */
[----:B------:R0:W-:Y:S02]  /*03c0*/  STG.E desc[UR4][R8.64], RZ ;  /* 0x000000ff08007986 */ /* 0x0001e4000c101904 */
[----:B------:R-:W-:Y:S02]  /*03d0*/  ISETP.GE.U32.AND P0, PT, R13, UR6, PT ;  /* 0x000000060d007c0c */ /* 0x000fe4000bf06070 */
[----:B------:R0:W-:Y:S11]  /*03e0*/  STG.E desc[UR4][R10.64], RZ ;  /* 0x000000ff0a007986 */ /* 0x0001f6000c101904 */
[----:B0-----:R-:W-:Y:S05]  /*03f0*/  @!P0 BRA `(.L_x_3) ;  /* 0xfffffffc00c88947 */ /* 0x001fea000383ffff */
[----:B------:R-:W-:Y:S05]  /*0400*/  EXIT ;  /* 0x000000000000794d */ /* 0x000fea0003800000 */
.L_x_4:
[----:B------:R-:W-:-:S00]  /*0410*/  BRA `(.L_x_4) ;  /* 0xfffffffc00fc7947 */ /* 0x000fc0000383ffff */
[----:B------:R-:W-:-:S00]  /*0420*/  NOP ;  /* 0x0000000000007918 */ /* 0x000fc00000000000 */
        /* <DEDUP_REMOVED lines=13> */
.L_x_5:


//--------------------- .nv.shared.reserved.0     --------------------------
	.section	.nv.shared.reserved.0,"aw",@nobits
	.weak		__nv_reservedSMEM_offset_0_alias
	.size		__nv_reservedSMEM_offset_0_alias, 0, 64
	.other		__nv_reservedSMEM_offset_0_alias,@"STO_CUDA_RESERVED_SHARED STV_DEFAULT"
__nv_reservedSMEM_offset_0_alias:
	.zero		0
	.zero		64


//--------------------- .nv.constant0._Z14validation_genjPj --------------------------
	.section	.nv.constant0._Z14validation_genjPj,"a",@progbits
	.sectionflags	@""
	.align	4
.nv.constant0._Z14validation_genjPj:
	.zero		912


//--------------------- SYMBOLS --------------------------

	.type		.nv.reservedSmem.offset0,@object
	.size		.nv.reservedSmem.offset0,0x4
